//
// Generated by NVIDIA NVVM Compiler
//
// Compiler Build ID: CL-36424714
// Cuda compilation tools, release 13.0, V13.0.88
// Based on NVVM 20.0.0
//

.version 9.0
.target sm_100
.address_size 64

	// .globl	_Z4add1PKdS0_Pdi

.visible .entry _Z4add1PKdS0_Pdi(
	.param .u64 .ptr .align 1 _Z4add1PKdS0_Pdi_param_0,
	.param .u64 .ptr .align 1 _Z4add1PKdS0_Pdi_param_1,
	.param .u64 .ptr .align 1 _Z4add1PKdS0_Pdi_param_2,
	.param .u32 _Z4add1PKdS0_Pdi_param_3
)
{
	.reg .pred 	%p<2>;
	.reg .b32 	%r<6>;
	.reg .b64 	%rd<11>;
	.reg .b64 	%fd<4>;

	ld.param.u64 	%rd1, [_Z4add1PKdS0_Pdi_param_0];
	ld.param.u64 	%rd2, [_Z4add1PKdS0_Pdi_param_1];
	ld.param.u64 	%rd3, [_Z4add1PKdS0_Pdi_param_2];
	ld.param.u32 	%r2, [_Z4add1PKdS0_Pdi_param_3];
	mov.u32 	%r3, %ntid.x;
	mov.u32 	%r4, %ctaid.x;
	mov.u32 	%r5, %tid.x;
	mad.lo.s32 	%r1, %r3, %r4, %r5;
	setp.ge.s32 	%p1, %r1, %r2;
	@%p1 bra 	$L__BB0_2;
	cvta.to.global.u64 	%rd4, %rd1;
	cvta.to.global.u64 	%rd5, %rd2;
	cvta.to.global.u64 	%rd6, %rd3;
	mul.wide.s32 	%rd7, %r1, 8;
	add.s64 	%rd8, %rd4, %rd7;
	ld.global.f64 	%fd1, [%rd8];
	add.s64 	%rd9, %rd5, %rd7;
	ld.global.f64 	%fd2, [%rd9];
	add.f64 	%fd3, %fd1, %fd2;
	add.s64 	%rd10, %rd6, %rd7;
	st.global.f64 	[%rd10], %fd3;
$L__BB0_2:
	ret;

}
	// .globl	_Z4add2PKdS0_Pdi
.visible .entry _Z4add2PKdS0_Pdi(
	.param .u64 .ptr .align 1 _Z4add2PKdS0_Pdi_param_0,
	.param .u64 .ptr .align 1 _Z4add2PKdS0_Pdi_param_1,
	.param .u64 .ptr .align 1 _Z4add2PKdS0_Pdi_param_2,
	.param .u32 _Z4add2PKdS0_Pdi_param_3
)
{
	.reg .pred 	%p<2>;
	.reg .b32 	%r<6>;
	.reg .b64 	%rd<11>;
	.reg .b64 	%fd<4>;

	ld.param.u64 	%rd1, [_Z4add2PKdS0_Pdi_param_0];
	ld.param.u64 	%rd2, [_Z4add2PKdS0_Pdi_param_1];
	ld.param.u64 	%rd3, [_Z4add2PKdS0_Pdi_param_2];
	ld.param.u32 	%r2, [_Z4add2PKdS0_Pdi_param_3];
	mov.u32 	%r3, %ntid.x;
	mov.u32 	%r4, %ctaid.x;
	mov.u32 	%r5, %tid.x;
	mad.lo.s32 	%r1, %r3, %r4, %r5;
	setp.ge.s32 	%p1, %r1, %r2;
	@%p1 bra 	$L__BB1_2;
	cvta.to.global.u64 	%rd4, %rd1;
	cvta.to.global.u64 	%rd5, %rd2;
	cvta.to.global.u64 	%rd6, %rd3;
	mul.wide.s32 	%rd7, %r1, 8;
	add.s64 	%rd8, %rd4, %rd7;
	ld.global.f64 	%fd1, [%rd8];
	add.s64 	%rd9, %rd5, %rd7;
	ld.global.f64 	%fd2, [%rd9];
	add.s64 	%rd10, %rd6, %rd7;
	add.f64 	%fd3, %fd1, %fd2;
	st.global.f64 	[%rd10], %fd3;
$L__BB1_2:
	ret;

}
	// .globl	_Z4add3PKdS0_Pdi
.visible .entry _Z4add3PKdS0_Pdi(
	.param .u64 .ptr .align 1 _Z4add3PKdS0_Pdi_param_0,
	.param .u64 .ptr .align 1 _Z4add3PKdS0_Pdi_param_1,
	.param .u64 .ptr .align 1 _Z4add3PKdS0_Pdi_param_2,
	.param .u32 _Z4add3PKdS0_Pdi_param_3
)
{
	.reg .pred 	%p<2>;
	.reg .b32 	%r<6>;
	.reg .b64 	%rd<11>;
	.reg .b64 	%fd<4>;

	ld.param.u64 	%rd1, [_Z4add3PKdS0_Pdi_param_0];
	ld.param.u64 	%rd2, [_Z4add3PKdS0_Pdi_param_1];
	ld.param.u64 	%rd3, [_Z4add3PKdS0_Pdi_param_2];
	ld.param.u32 	%r2, [_Z4add3PKdS0_Pdi_param_3];
	mov.u32 	%r3, %ntid.x;
	mov.u32 	%r4, %ctaid.x;
	mov.u32 	%r5, %tid.x;
	mad.lo.s32 	%r1, %r3, %r4, %r5;
	setp.ge.s32 	%p1, %r1, %r2;
	@%p1 bra 	$L__BB2_2;
	cvta.to.global.u64 	%rd4, %rd1;
	cvta.to.global.u64 	%rd5, %rd2;
	cvta.to.global.u64 	%rd6, %rd3;
	mul.wide.s32 	%rd7, %r1, 8;
	add.s64 	%rd8, %rd4, %rd7;
	ld.global.f64 	%fd1, [%rd8];
	add.s64 	%rd9, %rd5, %rd7;
	ld.global.f64 	%fd2, [%rd9];
	add.s64 	%rd10, %rd6, %rd7;
	add.f64 	%fd3, %fd1, %fd2;
	st.global.f64 	[%rd10], %fd3;
$L__BB2_2:
	ret;

}


// ===== COMPILED SASS (sm_100) =====

	.target	sm_100

	.elftype	@"ET_EXEC"


//--------------------- .note.nv.tkinfo           --------------------------
	.section	.note.nv.tkinfo,"",@"SHT_NOTE"
	.sectionflags	@"SHF_NOTE_NV_TKINFO"
	.tkinfo
        /*0018*/ 	.word	0x00000002
        /*0030*/ 	.string	""
        /*0030*/ 	.string	"ptxas"
        /*0030*/ 	.string	"Cuda compilation tools, release 13.0, V13.0.88"
        /*0030*/ 	.string	"Build cuda_13.0.r13.0/compiler.36424714_0"
        /*0030*/ 	.string	"-arch sm_100 -m 64 "



//--------------------- .note.nv.cuinfo           --------------------------
	.section	.note.nv.cuinfo,"",@"SHT_NOTE"
	.sectionflags	@"SHF_NOTE_NV_CUINFO"
        /*0018*/ 	.short	0x0002
        /*001a*/ 	.short	0x0064
        /*001c*/ 	.short	0x0082
	.zero		2


//--------------------- .nv.info                  --------------------------
	.section	.nv.info,"",@"SHT_CUDA_INFO"
	.align	4


	//----- nvinfo : EIATTR_REGCOUNT
	.align		4
        /*0000*/ 	.byte	0x04, 0x2f
        /*0002*/ 	.short	(.L_1 - .L_0)
	.align		4
.L_0:
        /*0004*/ 	.word	index@(_Z4add1PKdS0_Pdi)
        /*0008*/ 	.word	0x0000000e


	//----- nvinfo : EIATTR_FRAME_SIZE
	.align		4
.L_1:
        /*000c*/ 	.byte	0x04, 0x11
        /*000e*/ 	.short	(.L_3 - .L_2)
	.align		4
.L_2:
        /*0010*/ 	.word	index@(_Z4add1PKdS0_Pdi)
        /*0014*/ 	.word	0x00000000


	//----- nvinfo : EIATTR_REGCOUNT
	.align		4
.L_3:
        /*0018*/ 	.byte	0x04, 0x2f
        /*001a*/ 	.short	(.L_5 - .L_4)
	.align		4
.L_4:
        /*001c*/ 	.word	index@(_Z4add2PKdS0_Pdi)
        /*0020*/ 	.word	0x0000000e


	//----- nvinfo : EIATTR_FRAME_SIZE
	.align		4
.L_5:
        /*0024*/ 	.byte	0x04, 0x11
        /*0026*/ 	.short	(.L_7 - .L_6)
	.align		4
.L_6:
        /*0028*/ 	.word	index@(_Z4add2PKdS0_Pdi)
        /*002c*/ 	.word	0x00000000


	//----- nvinfo : EIATTR_REGCOUNT
	.align		4
.L_7:
        /*0030*/ 	.byte	0x04, 0x2f
        /*0032*/ 	.short	(.L_9 - .L_8)
	.align		4
.L_8:
        /*0034*/ 	.word	index@(_Z4add3PKdS0_Pdi)
        /*0038*/ 	.word	0x0000000e


	//----- nvinfo : EIATTR_FRAME_SIZE
	.align		4
.L_9:
        /*003c*/ 	.byte	0x04, 0x11
        /*003e*/ 	.short	(.L_11 - .L_10)
	.align		4
.L_10:
        /*0040*/ 	.word	index@(_Z4add3PKdS0_Pdi)
        /*0044*/ 	.word	0x00000000


	//----- nvinfo : EIATTR_MIN_STACK_SIZE
	.align		4
.L_11:
        /*0048*/ 	.byte	0x04, 0x12
        /*004a*/ 	.short	(.L_13 - .L_12)
	.align		4
.L_12:
        /*004c*/ 	.word	index@(_Z4add3PKdS0_Pdi)
        /*0050*/ 	.word	0x00000000


	//----- nvinfo : EIATTR_MIN_STACK_SIZE
	.align		4
.L_13:
        /*0054*/ 	.byte	0x04, 0x12
        /*0056*/ 	.short	(.L_15 - .L_14)
	.align		4
.L_14:
        /*0058*/ 	.word	index@(_Z4add2PKdS0_Pdi)
        /*005c*/ 	.word	0x00000000


	//----- nvinfo : EIATTR_MIN_STACK_SIZE
	.align		4
.L_15:
        /*0060*/ 	.byte	0x04, 0x12
        /*0062*/ 	.short	(.L_17 - .L_16)
	.align		4
.L_16:
        /*0064*/ 	.word	index@(_Z4add1PKdS0_Pdi)
        /*0068*/ 	.word	0x00000000
.L_17:


//--------------------- .nv.compat                --------------------------
	.section	.nv.compat,"",@"SHT_CUDA_COMPAT_INFO"
	.align	4
        /*0000*/ 	.byte	0x02, 0x09, 0x00, 0x00, 0x02, 0x02, 0x01, 0x00, 0x02, 0x05, 0x05, 0x00, 0x03, 0x07, 0x01, 0x01
        /*0010*/ 	.byte	0x02, 0x03, 0x00, 0x00, 0x02, 0x06, 0x01, 0x00, 0x04, 0x0b, 0x08, 0x00, 0x01, 0x00, 0x00, 0x00
        /*0020*/ 	.byte	0x00, 0x00, 0x00, 0x00


//--------------------- .nv.info._Z4add3PKdS0_Pdi --------------------------
	.section	.nv.info._Z4add3PKdS0_Pdi,"",@"SHT_CUDA_INFO"
	.sectionflags	@""
	.align	4


	//----- nvinfo : EIATTR_CUDA_API_VERSION
	.align		4
        /*0000*/ 	.byte	0x04, 0x37
        /*0002*/ 	.short	(.L_19 - .L_18)
.L_18:
        /*0004*/ 	.word	0x00000082


	//----- nvinfo : EIATTR_KPARAM_INFO
	.align		4
.L_19:
        /*0008*/ 	.byte	0x04, 0x17
        /*000a*/ 	.short	(.L_21 - .L_20)
.L_20:
        /*000c*/ 	.word	0x00000000
        /*0010*/ 	.short	0x0003
        /*0012*/ 	.short	0x0018
        /*0014*/ 	.byte	0x00, 0xf0, 0x11, 0x00


	//----- nvinfo : EIATTR_KPARAM_INFO
	.align		4
.L_21:
        /*0018*/ 	.byte	0x04, 0x17
        /*001a*/ 	.short	(.L_23 - .L_22)
.L_22:
        /*001c*/ 	.word	0x00000000
        /*0020*/ 	.short	0x0002
        /*0022*/ 	.short	0x0010
        /*0024*/ 	.byte	0x00, 0xf5, 0x21, 0x00


	//----- nvinfo : EIATTR_KPARAM_INFO
	.align		4
.L_23:
        /*0028*/ 	.byte	0x04, 0x17
        /*002a*/ 	.short	(.L_25 - .L_24)
.L_24:
        /*002c*/ 	.word	0x00000000
        /*0030*/ 	.short	0x0001
        /*0032*/ 	.short	0x0008
        /*0034*/ 	.byte	0x00, 0xf5, 0x21, 0x00


	//----- nvinfo : EIATTR_KPARAM_INFO
	.align		4
.L_25:
        /*0038*/ 	.byte	0x04, 0x17
        /*003a*/ 	.short	(.L_27 - .L_26)
.L_26:
        /*003c*/ 	.word	0x00000000
        /*0040*/ 	.short	0x0000
        /*0042*/ 	.short	0x0000
        /*0044*/ 	.byte	0x00, 0xf5, 0x21, 0x00


	//----- nvinfo : EIATTR_SPARSE_MMA_MASK
	.align		4
.L_27:
        /*0048*/ 	.byte	0x03, 0x50
        /*004a*/ 	.short	0x0000


	//----- nvinfo : EIATTR_MAXREG_COUNT
	.align		4
        /*004c*/ 	.byte	0x03, 0x1b
        /*004e*/ 	.short	0x00ff


	//----- nvinfo : EIATTR_MERCURY_ISA_VERSION
	.align		4
        /*0050*/ 	.byte	0x03, 0x5f
        /*0052*/ 	.short	0x0101


	//----- nvinfo : EIATTR_VRC_CTA_INIT_COUNT
	.align		4
        /*0054*/ 	.byte	0x02, 0x4a
	.zero		1
	.zero		1


	//----- nvinfo : EIATTR_EXIT_INSTR_OFFSETS
	.align		4
        /*0058*/ 	.byte	0x04, 0x1c
        /*005a*/ 	.short	(.L_29 - .L_28)


	//   ....[0]....
.L_28:
        /*005c*/ 	.word	0x00000070


	//   ....[1]....
        /*0060*/ 	.word	0x00000130


	//----- nvinfo : EIATTR_CBANK_PARAM_SIZE
	.align		4
.L_29:
        /*0064*/ 	.byte	0x03, 0x19
        /*0066*/ 	.short	0x001c


	//----- nvinfo : EIATTR_PARAM_CBANK
	.align		4
        /*0068*/ 	.byte	0x04, 0x0a
        /*006a*/ 	.short	(.L_31 - .L_30)
	.align		4
.L_30:
        /*006c*/ 	.word	index@(.nv.constant0._Z4add3PKdS0_Pdi)
        /*0070*/ 	.short	0x0380
        /*0072*/ 	.short	0x001c


	//----- nvinfo : EIATTR_SW_WAR
	.align		4
.L_31:
        /*0074*/ 	.byte	0x04, 0x36
        /*0076*/ 	.short	(.L_33 - .L_32)
.L_32:
        /*0078*/ 	.word	0x00000008
.L_33:


//--------------------- .nv.info._Z4add2PKdS0_Pdi --------------------------
	.section	.nv.info._Z4add2PKdS0_Pdi,"",@"SHT_CUDA_INFO"
	.sectionflags	@""
	.align	4


	//----- nvinfo : EIATTR_CUDA_API_VERSION
	.align		4
        /*0000*/ 	.byte	0x04, 0x37
        /*0002*/ 	.short	(.L_35 - .L_34)
.L_34:
        /*0004*/ 	.word	0x00000082


	//----- nvinfo : EIATTR_KPARAM_INFO
	.align		4
.L_35:
        /*0008*/ 	.byte	0x04, 0x17
        /*000a*/ 	.short	(.L_37 - .L_36)
.L_36:
        /*000c*/ 	.word	0x00000000
        /*0010*/ 	.short	0x0003
        /*0012*/ 	.short	0x0018
        /*0014*/ 	.byte	0x00, 0xf0, 0x11, 0x00


	//----- nvinfo : EIATTR_KPARAM_INFO
	.align		4
.L_37:
        /*0018*/ 	.byte	0x04, 0x17
        /*001a*/ 	.short	(.L_39 - .L_38)
.L_38:
        /*001c*/ 	.word	0x00000000
        /*0020*/ 	.short	0x0002
        /*0022*/ 	.short	0x0010
        /*0024*/ 	.byte	0x00, 0xf5, 0x21, 0x00


	//----- nvinfo : EIATTR_KPARAM_INFO
	.align		4
.L_39:
        /*0028*/ 	.byte	0x04, 0x17
        /*002a*/ 	.short	(.L_41 - .L_40)
.L_40:
        /*002c*/ 	.word	0x00000000
        /*0030*/ 	.short	0x0001
        /*0032*/ 	.short	0x0008
        /*0034*/ 	.byte	0x00, 0xf5, 0x21, 0x00


	//----- nvinfo : EIATTR_KPARAM_INFO
	.align		4
.L_41:
        /*0038*/ 	.byte	0x04, 0x17
        /*003a*/ 	.short	(.L_43 - .L_42)
.L_42:
        /*003c*/ 	.word	0x00000000
        /*0040*/ 	.short	0x0000
        /*0042*/ 	.short	0x0000
        /*0044*/ 	.byte	0x00, 0xf5, 0x21, 0x00


	//----- nvinfo : EIATTR_SPARSE_MMA_MASK
	.align		4
.L_43:
        /*0048*/ 	.byte	0x03, 0x50
        /*004a*/ 	.short	0x0000


	//----- nvinfo : EIATTR_MAXREG_COUNT
	.align		4
        /*004c*/ 	.byte	0x03, 0x1b
        /*004e*/ 	.short	0x00ff


	//----- nvinfo : EIATTR_MERCURY_ISA_VERSION
	.align		4
        /*0050*/ 	.byte	0x03, 0x5f
        /*0052*/ 	.short	0x0101


	//----- nvinfo : EIATTR_VRC_CTA_INIT_COUNT
	.align		4
        /*0054*/ 	.byte	0x02, 0x4a
	.zero		1
	.zero		1


	//----- nvinfo : EIATTR_EXIT_INSTR_OFFSETS
	.align		4
        /*0058*/ 	.byte	0x04, 0x1c
        /*005a*/ 	.short	(.L_45 - .L_44)


	//   ....[0]....
.L_44:
        /*005c*/ 	.word	0x00000070


	//   ....[1]....
        /*0060*/ 	.word	0x00000130


	//----- nvinfo : EIATTR_CBANK_PARAM_SIZE
	.align		4
.L_45:
        /*0064*/ 	.byte	0x03, 0x19
        /*0066*/ 	.short	0x001c


	//----- nvinfo : EIATTR_PARAM_CBANK
	.align		4
        /*0068*/ 	.byte	0x04, 0x0a
        /*006a*/ 	.short	(.L_47 - .L_46)
	.align		4
.L_46:
        /*006c*/ 	.word	index@(.nv.constant0._Z4add2PKdS0_Pdi)
        /*0070*/ 	.short	0x0380
        /*0072*/ 	.short	0x001c


	//----- nvinfo : EIATTR_SW_WAR
	.align		4
.L_47:
        /*0074*/ 	.byte	0x04, 0x36
        /*0076*/ 	.short	(.L_49 - .L_48)
.L_48:
        /*0078*/ 	.word	0x00000008
.L_49:


//--------------------- .nv.info._Z4add1PKdS0_Pdi --------------------------
	.section	.nv.info._Z4add1PKdS0_Pdi,"",@"SHT_CUDA_INFO"
	.sectionflags	@""
	.align	4


	//----- nvinfo : EIATTR_CUDA_API_VERSION
	.align		4
        /*0000*/ 	.byte	0x04, 0x37
        /*0002*/ 	.short	(.L_51 - .L_50)
.L_50:
        /*0004*/ 	.word	0x00000082


	//----- nvinfo : EIATTR_KPARAM_INFO
	.align		4
.L_51:
        /*0008*/ 	.byte	0x04, 0x17
        /*000a*/ 	.short	(.L_53 - .L_52)
.L_52:
        /*000c*/ 	.word	0x00000000
        /*0010*/ 	.short	0x0003
        /*0012*/ 	.short	0x0018
        /*0014*/ 	.byte	0x00, 0xf0, 0x11, 0x00


	//----- nvinfo : EIATTR_KPARAM_INFO
	.align		4
.L_53:
        /*0018*/ 	.byte	0x04, 0x17
        /*001a*/ 	.short	(.L_55 - .L_54)
.L_54:
        /*001c*/ 	.word	0x00000000
        /*0020*/ 	.short	0x0002
        /*0022*/ 	.short	0x0010
        /*0024*/ 	.byte	0x00, 0xf5, 0x21, 0x00


	//----- nvinfo : EIATTR_KPARAM_INFO
	.align		4
.L_55:
        /*0028*/ 	.byte	0x04, 0x17
        /*002a*/ 	.short	(.L_57 - .L_56)
.L_56:
        /*002c*/ 	.word	0x00000000
        /*0030*/ 	.short	0x0001
        /*0032*/ 	.short	0x0008
        /*0034*/ 	.byte	0x00, 0xf5, 0x21, 0x00


	//----- nvinfo : EIATTR_KPARAM_INFO
	.align		4
.L_57:
        /*0038*/ 	.byte	0x04, 0x17
        /*003a*/ 	.short	(.L_59 - .L_58)
.L_58:
        /*003c*/ 	.word	0x00000000
        /*0040*/ 	.short	0x0000
        /*0042*/ 	.short	0x0000
        /*0044*/ 	.byte	0x00, 0xf5, 0x21, 0x00


	//----- nvinfo : EIATTR_SPARSE_MMA_MASK
	.align		4
.L_59:
        /*0048*/ 	.byte	0x03, 0x50
        /*004a*/ 	.short	0x0000


	//----- nvinfo : EIATTR_MAXREG_COUNT
	.align		4
        /*004c*/ 	.byte	0x03, 0x1b
        /*004e*/ 	.short	0x00ff


	//----- nvinfo : EIATTR_MERCURY_ISA_VERSION
	.align		4
        /*0050*/ 	.byte	0x03, 0x5f
        /*0052*/ 	.short	0x0101


	//----- nvinfo : EIATTR_VRC_CTA_INIT_COUNT
	.align		4
        /*0054*/ 	.byte	0x02, 0x4a
	.zero		1
	.zero		1


	//----- nvinfo : EIATTR_EXIT_INSTR_OFFSETS
	.align		4
        /*0058*/ 	.byte	0x04, 0x1c
        /*005a*/ 	.short	(.L_61 - .L_60)


	//   ....[0]....
.L_60:
        /*005c*/ 	.word	0x00000070


	//   ....[1]....
        /*0060*/ 	.word	0x00000130


	//----- nvinfo : EIATTR_CBANK_PARAM_SIZE
	.align		4
.L_61:
        /*0064*/ 	.byte	0x03, 0x19
        /*0066*/ 	.short	0x001c


	//----- nvinfo : EIATTR_PARAM_CBANK
	.align		4
        /*0068*/ 	.byte	0x04, 0x0a
        /*006a*/ 	.short	(.L_63 - .L_62)
	.align		4
.L_62:
        /*006c*/ 	.word	index@(.nv.constant0._Z4add1PKdS0_Pdi)
        /*0070*/ 	.short	0x0380
        /*0072*/ 	.short	0x001c


	//----- nvinfo : EIATTR_SW_WAR
	.align		4
.L_63:
        /*0074*/ 	.byte	0x04, 0x36
        /*0076*/ 	.short	(.L_65 - .L_64)
.L_64:
        /*0078*/ 	.word	0x00000008
.L_65:


//--------------------- .nv.callgraph             --------------------------
	.section	.nv.callgraph,"",@"SHT_CUDA_CALLGRAPH"
	.align	4
	.sectionentsize	8
	.align		4
        /*0000*/ 	.word	0x00000000
	.align		4
        /*0004*/ 	.word	0xffffffff
	.align		4
        /*0008*/ 	.word	0x00000000
	.align		4
        /*000c*/ 	.word	0xfffffffe
	.align		4
        /*0010*/ 	.word	0x00000000
	.align		4
        /*0014*/ 	.word	0xfffffffd
	.align		4
        /*0018*/ 	.word	0x00000000
	.align		4
        /*001c*/ 	.word	0xfffffffc


//--------------------- .text._Z4add3PKdS0_Pdi    --------------------------
	.section	.text._Z4add3PKdS0_Pdi,"ax",@progbits
	.align	128
        .global         _Z4add3PKdS0_Pdi
        .type           _Z4add3PKdS0_Pdi,@function
        .size           _Z4add3PKdS0_Pdi,(.L_x_3 - _Z4add3PKdS0_Pdi)
        .other          _Z4add3PKdS0_Pdi,@"STO_CUDA_ENTRY STV_DEFAULT"
_Z4add3PKdS0_Pdi:
.text._Z4add3PKdS0_Pdi:
[----:B------:R-:W-:Y:S01]  /*0000*/  LDC R1, c[0x0][0x37c] ;  /* 0x0000df00ff017b82 */ /* 0x000fe20000000800 */
[----:B------:R-:W0:Y:S01]  /*0010*/  S2R R11, SR_CTAID.X ;  /* 0x00000000000b7919 */ /* 0x000e220000002500 */
[----:B------:R-:W0:Y:S01]  /*0020*/  LDCU UR4, c[0x0][0x360] ;  /* 0x00006c00ff0477ac */ /* 0x000e220008000800 */
[----:B------:R-:W0:Y:S01]  /*0030*/  S2R R0, SR_TID.X ;  /* 0x0000000000007919 */ /* 0x000e220000002100 */
[----:B------:R-:W1:Y:S01]  /*0040*/  LDCU UR5, c[0x0][0x398] ;  /* 0x00007300ff0577ac */ /* 0x000e620008000800 */
[----:B0-----:R-:W-:-:S05]  /*0050*/  IMAD R11, R11, UR4, R0 ;  /* 0x000000040b0b7c24 */ /* 0x001fca000f8e0200 */
[----:B-1----:R-:W-:-:S13]  /*0060*/  ISETP.GE.AND P0, PT, R11, UR5, PT ;  /* 0x000000050b007c0c */ /* 0x002fda000bf06270 */
[----:B------:R-:W-:Y:S05]  /*0070*/  @P0 EXIT ;  /* 0x000000000000094d */ /* 0x000fea0003800000 */
[----:B------:R-:W0:Y:S01]  /*0080*/  LDC.64 R2, c[0x0][0x380] ;  /* 0x0000e000ff027b82 */ /* 0x000e220000000a00 */
[----:B------:R-:W1:Y:S07]  /*0090*/  LDCU.64 UR4, c[0x0][0x358] ;  /* 0x00006b00ff0477ac */ /* 0x000e6e0008000a00 */
[----:B------:R-:W2:Y:S08]  /*00a0*/  LDC.64 R4, c[0x0][0x388] ;  /* 0x0000e200ff047b82 */ /* 0x000eb00000000a00 */
[----:B------:R-:W3:Y:S01]  /*00b0*/  LDC.64 R6, c[0x0][0x390] ;  /* 0x0000e400ff067b82 */ /* 0x000ee20000000a00 */
[----:B0-----:R-:W-:-:S06]  /*00c0*/  IMAD.WIDE R2, R11, 0x8, R2 ;  /* 0x000000080b027825 */ /* 0x001fcc00078e0202 */
[----:B-1----:R-:W4:Y:S01]  /*00d0*/  LDG.E.64 R2, desc[UR4][R2.64] ;  /* 0x0000000402027981 */ /* 0x002f22000c1e1b00 */
[----:B--2---:R-:W-:-:S06]  /*00e0*/  IMAD.WIDE R4, R11, 0x8, R4 ;  /* 0x000000080b047825 */ /* 0x004fcc00078e0204 */
[----:B------:R-:W4:Y:S01]  /*00f0*/  LDG.E.64 R4, desc[UR4][R4.64] ;  /* 0x0000000404047981 */ /* 0x000f22000c1e1b00 */
[----:B---3--:R-:W-:Y:S01]  /*0100*/  IMAD.WIDE R6, R11, 0x8, R6 ;  /* 0x000000080b067825 */ /* 0x008fe200078e0206 */
[----:B----4-:R-:W-:-:S07]  /*0110*/  DADD R8, R2, R4 ;  /* 0x0000000002087229 */ /* 0x010fce0000000004 */
[----:B------:R-:W-:Y:S01]  /*0120*/  STG.E.64 desc[UR4][R6.64], R8 ;  /* 0x0000000806007986 */ /* 0x000fe2000c101b04 */
[----:B------:R-:W-:Y:S05]  /*0130*/  EXIT ;  /* 0x000000000000794d */ /* 0x000fea0003800000 */
.L_x_0:
[----:B------:R-:W-:-:S00]  /*0140*/  BRA `(.L_x_0) ;  /* 0xfffffffc00fc7947 */ /* 0x000fc0000383ffff */
[----:B------:R-:W-:-:S00]  /*0150*/  NOP ;  /* 0x0000000000007918 */ /* 0x000fc00000000000 */
        /* <DEDUP_REMOVED lines=10> */
.L_x_3:


//--------------------- .text._Z4add2PKdS0_Pdi    --------------------------
	.section	.text._Z4add2PKdS0_Pdi,"ax",@progbits
	.align	128
        .global         _Z4add2PKdS0_Pdi
        .type           _Z4add2PKdS0_Pdi,@function
        .size           _Z4add2PKdS0_Pdi,(.L_x_4 - _Z4add2PKdS0_Pdi)
        .other          _Z4add2PKdS0_Pdi,@"STO_CUDA_ENTRY STV_DEFAULT"
_Z4add2PKdS0_Pdi:
.text._Z4add2PKdS0_Pdi:
        /* <DEDUP_REMOVED lines=20> */
.L_x_1:
        /* <DEDUP_REMOVED lines=12> */
.L_x_4:


//--------------------- .text._Z4add1PKdS0_Pdi    --------------------------
	.section	.text._Z4add1PKdS0_Pdi,"ax",@progbits
	.align	128
        .global         _Z4add1PKdS0_Pdi
        .type           _Z4add1PKdS0_Pdi,@function
        .size           _Z4add1PKdS0_Pdi,(.L_x_5 - _Z4add1PKdS0_Pdi)
        .other          _Z4add1PKdS0_Pdi,@"STO_CUDA_ENTRY STV_DEFAULT"
_Z4add1PKdS0_Pdi:
.text._Z4add1PKdS0_Pdi:
        /* <DEDUP_REMOVED lines=20> */
.L_x_2:
        /* <DEDUP_REMOVED lines=12> */
.L_x_5:


//--------------------- .nv.shared.reserved.0     --------------------------
	.section	.nv.shared.reserved.0,"aw",@nobits
	.weak		__nv_reservedSMEM_offset_0_alias
	.size		__nv_reservedSMEM_offset_0_alias, 0, 64
	.other		__nv_reservedSMEM_offset_0_alias,@"STO_CUDA_RESERVED_SHARED STV_DEFAULT"
__nv_reservedSMEM_offset_0_alias:
	.zero		0
	.zero		64


//--------------------- .nv.constant0._Z4add3PKdS0_Pdi --------------------------
	.section	.nv.constant0._Z4add3PKdS0_Pdi,"a",@progbits
	.sectionflags	@""
	.align	4
.nv.constant0._Z4add3PKdS0_Pdi:
	.zero		924


//--------------------- .nv.constant0._Z4add2PKdS0_Pdi --------------------------
	.section	.nv.constant0._Z4add2PKdS0_Pdi,"a",@progbits
	.sectionflags	@""
	.align	4
.nv.constant0._Z4add2PKdS0_Pdi:
	.zero		924


//--------------------- .nv.constant0._Z4add1PKdS0_Pdi --------------------------
	.section	.nv.constant0._Z4add1PKdS0_Pdi,"a",@progbits
	.sectionflags	@""
	.align	4
.nv.constant0._Z4add1PKdS0_Pdi:
	.zero		924


//--------------------- SYMBOLS --------------------------

	.type		.nv.reservedSmem.offset0,@object
	.size		.nv.reservedSmem.offset0,0x4
